	.headerflags	@"EF_CUDA_TEXMODE_UNIFIED EF_CUDA_64BIT_ADDRESS EF_CUDA_ACCELERATORS EF_CUDA_SM90 EF_CUDA_VIRTUAL_SM(EF_CUDA_SM90)"
	.elftype	@"ET_EXEC"


//--------------------- .nv.info                  --------------------------
	.section	.nv.info,"",@"SHT_CUDA_INFO"
	.align	4


	//----- nvinfo : EIATTR_REGCOUNT
	.align		4
        /*0000*/ 	.byte	0x04, 0x2f
        /*0002*/ 	.short	(.L_3 - .L_2)
	.align		4
.L_2:
        /*0004*/ 	.word	index@(triton_poi_fused__native_batch_norm_legit_no_training_10)
        /*0008*/ 	.word	0x00000012


	//----- nvinfo : EIATTR_MIN_STACK_SIZE
	.align		4
.L_3:
        /*000c*/ 	.byte	0x04, 0x12
        /*000e*/ 	.short	(.L_5 - .L_4)
	.align		4
.L_4:
        /*0010*/ 	.word	index@(triton_poi_fused__native_batch_norm_legit_no_training_10)
        /*0014*/ 	.word	0x00000000


	//----- nvinfo : EIATTR_FRAME_SIZE
	.align		4
.L_5:
        /*0018*/ 	.byte	0x04, 0x11
        /*001a*/ 	.short	(.L_7 - .L_6)
	.align		4
.L_6:
        /*001c*/ 	.word	index@(triton_poi_fused__native_batch_norm_legit_no_training_10)
        /*0020*/ 	.word	0x00000000


	//----- nvinfo : EIATTR_MIN_STACK_SIZE
	.align		4
.L_7:
        /*0024*/ 	.byte	0x04, 0x12
        /*0026*/ 	.short	(.L_9 - .L_8)
	.align		4
.L_8:
        /*0028*/ 	.word	index@(triton_poi_fused__native_batch_norm_legit_no_training_10)
        /*002c*/ 	.word	0x00000000
.L_9:


//--------------------- .nv.info.triton_poi_fused__native_batch_norm_legit_no_training_10 --------------------------
	.section	.nv.info.triton_poi_fused__native_batch_norm_legit_no_training_10,"",@"SHT_CUDA_INFO"
	.sectionflags	@""
	.align	4


	//----- nvinfo : EIATTR_CUDA_API_VERSION
	.align		4
        /*0000*/ 	.byte	0x04, 0x37
        /*0002*/ 	.short	(.L_11 - .L_10)
.L_10:
        /*0004*/ 	.word	0x0000007c


	//----- nvinfo : EIATTR_KPARAM_INFO
	.align		4
.L_11:
        /*0008*/ 	.byte	0x04, 0x17
        /*000a*/ 	.short	(.L_13 - .L_12)
.L_12:
        /*000c*/ 	.word	0x00000000
        /*0010*/ 	.short	0x0006
        /*0012*/ 	.short	0x0030
        /*0014*/ 	.byte	0x00, 0xf0, 0x11, 0x00


	//----- nvinfo : EIATTR_KPARAM_INFO
	.align		4
.L_13:
        /*0018*/ 	.byte	0x04, 0x17
        /*001a*/ 	.short	(.L_15 - .L_14)
.L_14:
        /*001c*/ 	.word	0x00000000
        /*0020*/ 	.short	0x0005
        /*0022*/ 	.short	0x0028
        /*0024*/ 	.byte	0x00, 0xf4, 0x21, 0x00


	//----- nvinfo : EIATTR_KPARAM_INFO
	.align		4
.L_15:
        /*0028*/ 	.byte	0x04, 0x17
        /*002a*/ 	.short	(.L_17 - .L_16)
.L_16:
        /*002c*/ 	.word	0x00000000
        /*0030*/ 	.short	0x0004
        /*0032*/ 	.short	0x0020
        /*0034*/ 	.byte	0x00, 0xf4, 0x21, 0x00


	//----- nvinfo : EIATTR_KPARAM_INFO
	.align		4
.L_17:
        /*0038*/ 	.byte	0x04, 0x17
        /*003a*/ 	.short	(.L_19 - .L_18)
.L_18:
        /*003c*/ 	.word	0x00000000
        /*0040*/ 	.short	0x0003
        /*0042*/ 	.short	0x0018
        /*0044*/ 	.byte	0x00, 0xf4, 0x21, 0x00


	//----- nvinfo : EIATTR_KPARAM_INFO
	.align		4
.L_19:
        /*0048*/ 	.byte	0x04, 0x17
        /*004a*/ 	.short	(.L_21 - .L_20)
.L_20:
        /*004c*/ 	.word	0x00000000
        /*0050*/ 	.short	0x0002
        /*0052*/ 	.short	0x0010
        /*0054*/ 	.byte	0x00, 0xf4, 0x21, 0x00


	//----- nvinfo : EIATTR_KPARAM_INFO
	.align		4
.L_21:
        /*0058*/ 	.byte	0x04, 0x17
        /*005a*/ 	.short	(.L_23 - .L_22)
.L_22:
        /*005c*/ 	.word	0x00000000
        /*0060*/ 	.short	0x0001
        /*0062*/ 	.short	0x0008
        /*0064*/ 	.byte	0x00, 0xf4, 0x21, 0x00


	//----- nvinfo : EIATTR_KPARAM_INFO
	.align		4
.L_23:
        /*0068*/ 	.byte	0x04, 0x17
        /*006a*/ 	.short	(.L_25 - .L_24)
.L_24:
        /*006c*/ 	.word	0x00000000
        /*0070*/ 	.short	0x0000
        /*0072*/ 	.short	0x0000
        /*0074*/ 	.byte	0x00, 0xf4, 0x21, 0x00


	//----- nvinfo : EIATTR_SPARSE_MMA_MASK
	.align		4
.L_25:
        /*0078*/ 	.byte	0x03, 0x50
        /*007a*/ 	.short	0x0000


	//----- nvinfo : EIATTR_MAXREG_COUNT
	.align		4
        /*007c*/ 	.byte	0x03, 0x1b
        /*007e*/ 	.short	0x00ff


	//----- nvinfo : EIATTR_EXIT_INSTR_OFFSETS
	.align		4
        /*0080*/ 	.byte	0x04, 0x1c
        /*0082*/ 	.short	(.L_27 - .L_26)


	//   ....[0]....
.L_26:
        /*0084*/ 	.word	0x00000380


	//----- nvinfo : EIATTR_REQNTID
	.align		4
.L_27:
        /*0088*/ 	.byte	0x04, 0x10
        /*008a*/ 	.short	(.L_29 - .L_28)
.L_28:
        /*008c*/ 	.word	0x00000080
        /*0090*/ 	.word	0x00000001
        /*0094*/ 	.word	0x00000001


	//----- nvinfo : EIATTR_CBANK_PARAM_SIZE
	.align		4
.L_29:
        /*0098*/ 	.byte	0x03, 0x19
        /*009a*/ 	.short	0x0034


	//----- nvinfo : EIATTR_PARAM_CBANK
	.align		4
        /*009c*/ 	.byte	0x04, 0x0a
        /*009e*/ 	.short	(.L_31 - .L_30)
	.align		4
.L_30:
        /*00a0*/ 	.word	index@(.nv.constant0.triton_poi_fused__native_batch_norm_legit_no_training_10)
        /*00a4*/ 	.short	0x0210
        /*00a6*/ 	.short	0x0034


	//----- nvinfo : EIATTR_SW_WAR
	.align		4
.L_31:
        /*00a8*/ 	.byte	0x04, 0x36
        /*00aa*/ 	.short	(.L_33 - .L_32)
.L_32:
        /*00ac*/ 	.word	0x00000008
.L_33:


//--------------------- .nv.callgraph             --------------------------
	.section	.nv.callgraph,"",@"SHT_CUDA_CALLGRAPH"
	.align	4
	.sectionentsize	8
	.align		4
        /*0000*/ 	.word	0x00000000
	.align		4
        /*0004*/ 	.word	0xffffffff
	.align		4
        /*0008*/ 	.word	0x00000000
	.align		4
        /*000c*/ 	.word	0xfffffffe
	.align		4
        /*0010*/ 	.word	0x00000000
	.align		4
        /*0014*/ 	.word	0xfffffffd
	.align		4
        /*0018*/ 	.word	0x00000000
	.align		4
        /*001c*/ 	.word	0xfffffffc


//--------------------- .nv.constant4             --------------------------
	.section	.nv.constant4,"a",@progbits
	.align	8
	.align		8
.nv.constant4:
        /*0000*/ 	.dword	_$_str
	.align		8
        /*0008*/ 	.dword	_$_str_$_2


//--------------------- .text.triton_poi_fused__native_batch_norm_legit_no_training_10 --------------------------
	.section	.text.triton_poi_fused__native_batch_norm_legit_no_training_10,"ax",@progbits
	.align	128
        .global         triton_poi_fused__native_batch_norm_legit_no_training_10
        .type           triton_poi_fused__native_batch_norm_legit_no_training_10,@function
        .size           triton_poi_fused__native_batch_norm_legit_no_training_10,(.L_x_1 - triton_poi_fused__native_batch_norm_legit_no_training_10)
        .other          triton_poi_fused__native_batch_norm_legit_no_training_10,@"STO_CUDA_ENTRY STV_DEFAULT"
triton_poi_fused__native_batch_norm_legit_no_training_10:
.text.triton_poi_fused__native_batch_norm_legit_no_training_10:
[----:B------:R-:W-:Y:S01]  /*0000*/  LDC R1, c[0x0][0x28] ;  /* 0x00000a00ff017b82 */ /* 0x000fe20000000800 */
[----:B------:R-:W1:Y:S07]  /*0010*/  S2R R0, SR_TID.X ;  /* 0x0000000000007919 */ /* 0x000e6e0000002100 */
[----:B------:R-:W2:Y:S01]  /*0020*/  LDC.64 R2, c[0x0][0x220] ;  /* 0x00008800ff027b82 */ /* 0x000ea20000000a00 */
[----:B------:R-:W-:Y:S01]  /*0030*/  ULDC.64 UR4, c[0x0][0x208] ;  /* 0x0000820000047ab9 */ /* 0x000fe20000000a00 */
[----:B------:R-:W3:Y:S06]  /*0040*/  S2R R5, SR_CTAID.X ;  /* 0x0000000000057919 */ /* 0x000eec0000002500 */
[----:B------:R-:W4:Y:S08]  /*0050*/  LDC.64 R6, c[0x0][0x218] ;  /* 0x00008600ff067b82 */ /* 0x000f300000000a00 */
[----:B------:R-:W5:Y:S08]  /*0060*/  LDC.64 R8, c[0x0][0x228] ;  /* 0x00008a00ff087b82 */ /* 0x000f700000000a00 */
[----:B------:R-:W5:Y:S01]  /*0070*/  LDC.64 R10, c[0x0][0x230] ;  /* 0x00008c00ff0a7b82 */ /* 0x000f620000000a00 */
[----:B-1----:R-:W-:-:S04]  /*0080*/  SHF.L.U32 R0, R0, 0x1, RZ ;  /* 0x0000000100007819 */ /* 0x002fc800000006ff */
[----:B------:R-:W-:-:S04]  /*0090*/  LOP3.LUT R0, R0, 0xfe, RZ, 0xc0, !PT ;  /* 0x000000fe00007812 */ /* 0x000fc800078ec0ff */
[----:B---3--:R-:W-:-:S05]  /*00a0*/  LEA R0, R5, R0, 0x8 ;  /* 0x0000000005007211 */ /* 0x008fca00078e40ff */
[----:B------:R-:W-:-:S05]  /*00b0*/  IMAD.HI R4, R0, 0x66666667, RZ ;  /* 0x6666666700047827 */ /* 0x000fca00078e02ff */
[----:B------:R-:W-:-:S04]  /*00c0*/  SHF.R.U32.HI R5, RZ, 0x1f, R4 ;  /* 0x0000001fff057819 */ /* 0x000fc80000011604 */
[----:B------:R-:W-:-:S05]  /*00d0*/  LEA.HI.SX32 R5, R4, R5, 0x1a ;  /* 0x0000000504057211 */ /* 0x000fca00078fd2ff */
[----:B------:R-:W-:Y:S02]  /*00e0*/  IMAD R13, R5, -0xa0, R0 ;  /* 0xffffff60050d7824 */ /* 0x000fe400078e0200 */
[----:B------:R-:W1:Y:S02]  /*00f0*/  LDC.64 R4, c[0x0][0x210] ;  /* 0x00008400ff047b82 */ /* 0x000e640000000a00 */
[----:B--2---:R-:W-:-:S06]  /*0100*/  IMAD.WIDE R2, R13, 0x4, R2 ;  /* 0x000000040d027825 */ /* 0x004fcc00078e0202 */
[----:B------:R-:W2:Y:S01]  /*0110*/  LDG.E.EL.64 R2, desc[UR4][R2.64] ;  /* 0x0000000402027981 */ /* 0x000ea2000c2e1b00 */
[----:B----4-:R-:W-:-:S06]  /*0120*/  IMAD.WIDE R6, R13, 0x4, R6 ;  /* 0x000000040d067825 */ /* 0x010fcc00078e0206 */
[----:B------:R-:W3:Y:S01]  /*0130*/  LDG.E.EL.64 R6, desc[UR4][R6.64] ;  /* 0x0000000406067981 */ /* 0x000ee2000c2e1b00 */
[----:B-1----:R-:W-:-:S06]  /*0140*/  IMAD.WIDE R4, R0, 0x4, R4 ;  /* 0x0000000400047825 */ /* 0x002fcc00078e0204 */
[----:B------:R-:W3:Y:S01]  /*0150*/  LDG.E.64 R4, desc[UR4][R4.64] ;  /* 0x0000000404047981 */ /* 0x000ee2000c1e1b00 */
[----:B-----5:R-:W-:-:S04]  /*0160*/  IMAD.WIDE R8, R13, 0x4, R8 ;  /* 0x000000040d087825 */ /* 0x020fc800078e0208 */
[----:B0-----:R-:W-:Y:S02]  /*0170*/  IMAD.WIDE R10, R13, 0x4, R10 ;  /* 0x000000040d0a7825 */ /* 0x001fe400078e020a */
[----:B------:R-:W4:Y:S04]  /*0180*/  LDG.E.EL.64 R8, desc[UR4][R8.64] ;  /* 0x0000000408087981 */ /* 0x000f28000c2e1b00 */
[----:B------:R-:W4:Y:S01]  /*0190*/  LDG.E.EL.64 R10, desc[UR4][R10.64] ;  /* 0x000000040a0a7981 */ /* 0x000f22000c2e1b00 */
[----:B------:R-:W-:Y:S01]  /*01a0*/  HFMA2.MMA R15, -RZ, RZ, 1.625, 0 ;  /* 0x3e800000ff0f7435 */ /* 0x000fe200000001ff */
[----:B--2---:R-:W-:Y:S01]  /*01b0*/  FADD R2, R2, 9.9999997473787516356e-06 ;  /* 0x3727c5ac02027421 */ /* 0x004fe20000000000 */
[----:B------:R-:W-:-:S03]  /*01c0*/  FADD R12, R3, 9.9999997473787516356e-06 ;  /* 0x3727c5ac030c7421 */ /* 0x000fc60000000000 */
[----:B------:R0:W1:Y:S08]  /*01d0*/  MUFU.SQRT R13, R2 ;  /* 0x00000002000d7308 */ /* 0x0000700000002000 */
[----:B------:R-:W2:Y:S01]  /*01e0*/  MUFU.SQRT R14, R12 ;  /* 0x0000000c000e7308 */ /* 0x000ea20000002000 */
[----:B0-----:R-:W0:Y:S01]  /*01f0*/  LDC.64 R2, c[0x0][0x238] ;  /* 0x00008e00ff027b82 */ /* 0x001e220000000a00 */
[----:B-1----:R-:W-:-:S02]  /*0200*/  FSETP.GT.AND P0, PT, R13, 8.50705917302346158658e+37, PT ;  /* 0x7e8000000d00780b */ /* 0x002fc40003f04000 */
[----:B------:R-:W-:Y:S02]  /*0210*/  FSETP.GEU.AND P2, PT, R13, 1.175494350822287508e-38, PT ;  /* 0x008000000d00780b */ /* 0x000fe40003f4e000 */
[C---:B--2---:R-:W-:Y:S02]  /*0220*/  FSETP.GT.AND P1, PT, R14.reuse, 8.50705917302346158658e+37, PT ;  /* 0x7e8000000e00780b */ /* 0x044fe40003f24000 */
[----:B------:R-:W-:-:S07]  /*0230*/  FSETP.GEU.AND P3, PT, R14, 1.175494350822287508e-38, PT ;  /* 0x008000000e00780b */ /* 0x000fce0003f6e000 */
[----:B------:R-:W-:-:S04]  /*0240*/  @P0 FMUL R13, R13, 0.25 ;  /* 0x3e8000000d0d0820 */ /* 0x000fc80000400000 */
[----:B------:R-:W-:Y:S01]  /*0250*/  @!P2 FMUL R13, R13, 16777216 ;  /* 0x4b8000000d0da820 */ /* 0x000fe20000400000 */
[----:B------:R-:W-:-:S04]  /*0260*/  @P1 FMUL R14, R14, 0.25 ;  /* 0x3e8000000e0e1820 */ /* 0x000fc80000400000 */
[----:B------:R-:W-:Y:S01]  /*0270*/  @!P3 FMUL R14, R14, 16777216 ;  /* 0x4b8000000e0eb820 */ /* 0x000fe20000400000 */
[----:B------:R-:W1:Y:S01]  /*0280*/  MUFU.RCP R13, R13 ;  /* 0x0000000d000d7308 */ /* 0x000e620000001000 */
[----:B------:R-:W-:-:S07]  /*0290*/  FSEL R12, R15, 1, P0 ;  /* 0x3f8000000f0c7808 */ /* 0x000fce0000000000 */
[----:B------:R-:W2:Y:S01]  /*02a0*/  MUFU.RCP R14, R14 ;  /* 0x0000000e000e7308 */ /* 0x000ea20000001000 */
[----:B------:R-:W-:Y:S01]  /*02b0*/  FSEL R15, R15, 1, P1 ;  /* 0x3f8000000f0f7808 */ /* 0x000fe20000800000 */
[----:B------:R-:W-:Y:S01]  /*02c0*/  @!P2 FMUL R12, R12, 16777216 ;  /* 0x4b8000000c0ca820 */ /* 0x000fe20000400000 */
[----:B---3--:R-:W-:-:S03]  /*02d0*/  FADD R4, R4, -R6 ;  /* 0x8000000604047221 */ /* 0x008fc60000000000 */
[----:B------:R-:W-:Y:S01]  /*02e0*/  @!P3 FMUL R15, R15, 16777216 ;  /* 0x4b8000000f0fb820 */ /* 0x000fe20000400000 */
[----:B------:R-:W-:Y:S01]  /*02f0*/  FADD R5, R5, -R7 ;  /* 0x8000000705057221 */ /* 0x000fe20000000000 */
[----:B-1----:R-:W-:Y:S02]  /*0300*/  FMUL R13, R13, R12 ;  /* 0x0000000c0d0d7220 */ /* 0x002fe40000400000 */
[----:B--2---:R-:W-:Y:S02]  /*0310*/  FMUL R6, R14, R15 ;  /* 0x0000000f0e067220 */ /* 0x004fe40000400000 */
[----:B------:R-:W-:Y:S02]  /*0320*/  FMUL R13, R4, R13 ;  /* 0x0000000d040d7220 */ /* 0x000fe40000400000 */
[----:B------:R-:W-:Y:S01]  /*0330*/  FMUL R6, R5, R6 ;  /* 0x0000000605067220 */ /* 0x000fe20000400000 */
[----:B0-----:R-:W-:-:S04]  /*0340*/  IMAD.WIDE R2, R0, 0x4, R2 ;  /* 0x0000000400027825 */ /* 0x001fc800078e0202 */
[----:B----4-:R-:W-:Y:S01]  /*0350*/  FFMA R8, R8, R13, R10 ;  /* 0x0000000d08087223 */ /* 0x010fe2000000000a */
[----:B------:R-:W-:-:S05]  /*0360*/  FFMA R9, R9, R6, R11 ;  /* 0x0000000609097223 */ /* 0x000fca000000000b */
[----:B------:R-:W-:Y:S01]  /*0370*/  STG.E.64 desc[UR4][R2.64], R8 ;  /* 0x0000000802007986 */ /* 0x000fe2000c101b04 */
[----:B------:R-:W-:Y:S05]  /*0380*/  EXIT ;  /* 0x000000000000794d */ /* 0x000fea0003800000 */
.L_x_0:
[----:B------:R-:W-:-:S00]  /*0390*/  BRA `(.L_x_0) ;  /* 0xfffffffc00fc7947 */ /* 0x000fc0000383ffff */
[----:B------:R-:W-:-:S00]  /*03a0*/  NOP ;  /* 0x0000000000007918 */ /* 0x000fc00000000000 */
        /* <DEDUP_REMOVED lines=13> */
.L_x_1:


//--------------------- .nv.global.init           --------------------------
	.section	.nv.global.init,"aw",@progbits
.nv.global.init:
	.type		_$_str,@object
	.size		_$_str,(_$_str_$_2 - _$_str)
_$_str:
        /*0000*/ 	.byte	0x5f, 0x5f, 0x43, 0x55, 0x44, 0x41, 0x5f, 0x46, 0x54, 0x5a, 0x00
	.type		_$_str_$_2,@object
	.size		_$_str_$_2,(.L_1 - _$_str_$_2)
_$_str_$_2:
        /*000b*/ 	.byte	0x5f, 0x5f, 0x43, 0x55, 0x44, 0x41, 0x5f, 0x50, 0x52, 0x45, 0x43, 0x5f, 0x53, 0x51, 0x52, 0x54
        /*001b*/ 	.byte	0x00
.L_1:


//--------------------- .nv.constant0.triton_poi_fused__native_batch_norm_legit_no_training_10 --------------------------
	.section	.nv.constant0.triton_poi_fused__native_batch_norm_legit_no_training_10,"a",@progbits
	.sectionflags	@""
	.align	4
.nv.constant0.triton_poi_fused__native_batch_norm_legit_no_training_10:
	.zero		580
